//
// Generated by NVIDIA NVVM Compiler
//
// Compiler Build ID: CL-36424714
// Cuda compilation tools, release 13.0, V13.0.88
// Based on NVVM 20.0.0
//

.version 9.0
.target sm_100
.address_size 64

	// .globl	default_function_kernel
.global .align 4 .b8 __cudart_i2opi_f[24] = {65, 144, 67, 60, 153, 149, 98, 219, 192, 221, 52, 245, 209, 87, 39, 252, 41, 21, 68, 78, 110, 131, 249, 162};

.visible .entry default_function_kernel(
	.param .u64 .ptr .align 1 default_function_kernel_param_0,
	.param .u64 .ptr .align 1 default_function_kernel_param_1
)
.maxntid 56
{
	.local .align 4 .b8 	__local_depot0[28];
	.reg .b64 	%SP;
	.reg .b64 	%SPL;
	.reg .pred 	%p<9>;
	.reg .b32 	%r<42>;
	.reg .b32 	%f<28>;
	.reg .b64 	%rd<29>;
	.reg .b64 	%fd<3>;

	mov.u64 	%SPL, __local_depot0;
	ld.param.u64 	%rd9, [default_function_kernel_param_0];
	ld.param.u64 	%rd10, [default_function_kernel_param_1];
	cvta.to.global.u64 	%rd11, %rd10;
	add.u64 	%rd1, %SPL, 0;
	mov.u32 	%r16, %ctaid.x;
	mov.u32 	%r17, %tid.x;
	mad.lo.s32 	%r1, %r16, 56, %r17;
	mul.wide.u32 	%rd13, %r1, 4;
	add.s64 	%rd14, %rd11, %rd13;
	ld.global.nc.f32 	%f1, [%rd14];
	mul.f32 	%f7, %f1, 0f3F22F983;
	cvt.rni.s32.f32 	%r41, %f7;
	cvt.rn.f32.s32 	%f8, %r41;
	fma.rn.f32 	%f9, %f8, 0fBFC90FDA, %f1;
	fma.rn.f32 	%f10, %f8, 0fB3A22168, %f9;
	fma.rn.f32 	%f27, %f8, 0fA7C234C5, %f10;
	abs.f32 	%f3, %f1;
	setp.ltu.f32 	%p1, %f3, 0f47CE4780;
	@%p1 bra 	$L__BB0_8;
	setp.neu.f32 	%p2, %f3, 0f7F800000;
	@%p2 bra 	$L__BB0_3;
	mov.f32 	%f13, 0f00000000;
	mul.rn.f32 	%f27, %f1, %f13;
	mov.b32 	%r41, 0;
	bra.uni 	$L__BB0_8;
$L__BB0_3:
	mov.b32 	%r3, %f1;
	shl.b32 	%r19, %r3, 8;
	or.b32  	%r4, %r19, -2147483648;
	mov.b64 	%rd28, 0;
	mov.b32 	%r38, 0;
	mov.u64 	%rd26, __cudart_i2opi_f;
	mov.u64 	%rd27, %rd1;
$L__BB0_4:
	.pragma "nounroll";
	ld.global.nc.u32 	%r20, [%rd26];
	mad.wide.u32 	%rd17, %r20, %r4, %rd28;
	shr.u64 	%rd28, %rd17, 32;
	st.local.u32 	[%rd27], %rd17;
	add.s32 	%r38, %r38, 1;
	add.s64 	%rd27, %rd27, 4;
	add.s64 	%rd26, %rd26, 4;
	setp.ne.s32 	%p3, %r38, 6;
	@%p3 bra 	$L__BB0_4;
	shr.u32 	%r21, %r3, 23;
	st.local.u32 	[%rd1+24], %rd28;
	and.b32  	%r7, %r21, 31;
	and.b32  	%r22, %r21, 224;
	add.s32 	%r23, %r22, -128;
	shr.u32 	%r24, %r23, 5;
	mul.wide.u32 	%rd18, %r24, 4;
	sub.s64 	%rd8, %rd1, %rd18;
	ld.local.u32 	%r39, [%rd8+24];
	ld.local.u32 	%r40, [%rd8+20];
	setp.eq.s32 	%p4, %r7, 0;
	@%p4 bra 	$L__BB0_7;
	shf.l.wrap.b32 	%r39, %r40, %r39, %r7;
	ld.local.u32 	%r25, [%rd8+16];
	shf.l.wrap.b32 	%r40, %r25, %r40, %r7;
$L__BB0_7:
	shr.u32 	%r26, %r39, 30;
	shf.l.wrap.b32 	%r27, %r40, %r39, 2;
	shl.b32 	%r28, %r40, 2;
	shr.u32 	%r29, %r27, 31;
	add.s32 	%r30, %r29, %r26;
	neg.s32 	%r31, %r30;
	setp.lt.s32 	%p5, %r3, 0;
	selp.b32 	%r41, %r31, %r30, %p5;
	xor.b32  	%r32, %r27, %r3;
	shr.s32 	%r33, %r27, 31;
	xor.b32  	%r34, %r33, %r27;
	xor.b32  	%r35, %r33, %r28;
	cvt.u64.u32 	%rd19, %r34;
	shl.b64 	%rd20, %rd19, 32;
	cvt.u64.u32 	%rd21, %r35;
	or.b64  	%rd22, %rd20, %rd21;
	cvt.rn.f64.s64 	%fd1, %rd22;
	mul.f64 	%fd2, %fd1, 0d3BF921FB54442D19;
	cvt.rn.f32.f64 	%f11, %fd2;
	neg.f32 	%f12, %f11;
	setp.lt.s32 	%p6, %r32, 0;
	selp.f32 	%f27, %f12, %f11, %p6;
$L__BB0_8:
	cvta.to.global.u64 	%rd23, %rd9;
	mul.f32 	%f14, %f27, %f27;
	fma.rn.f32 	%f15, %f14, 0f3C190000, 0f3B560000;
	fma.rn.f32 	%f16, %f15, %f14, 0f3CC70000;
	fma.rn.f32 	%f17, %f16, %f14, 0f3D5B0000;
	fma.rn.f32 	%f18, %f17, %f14, 0f3E089438;
	fma.rn.f32 	%f19, %f18, %f14, 0f3EAAAA88;
	mul.rn.f32 	%f20, %f14, %f27;
	fma.rn.f32 	%f21, %f19, %f20, %f27;
	abs.f32 	%f22, %f27;
	setp.eq.f32 	%p7, %f22, 0f3A00B43C;
	selp.f32 	%f23, %f27, %f21, %p7;
	and.b32  	%r37, %r41, 1;
	setp.eq.b32 	%p8, %r37, 1;
	neg.f32 	%f24, %f23;
	rcp.approx.ftz.f32 	%f25, %f24;
	selp.f32 	%f26, %f25, %f23, %p8;
	add.s64 	%rd25, %rd23, %rd13;
	st.global.f32 	[%rd25], %f26;
	ret;

}


// ===== COMPILED SASS (sm_100) =====

	.target	sm_100

	.elftype	@"ET_EXEC"


//--------------------- .note.nv.tkinfo           --------------------------
	.section	.note.nv.tkinfo,"",@"SHT_NOTE"
	.sectionflags	@"SHF_NOTE_NV_TKINFO"
	.tkinfo
        /*0018*/ 	.word	0x00000002
        /*0030*/ 	.string	""
        /*0030*/ 	.string	"ptxas"
        /*0030*/ 	.string	"Cuda compilation tools, release 13.0, V13.0.88"
        /*0030*/ 	.string	"Build cuda_13.0.r13.0/compiler.36424714_0"
        /*0030*/ 	.string	"-arch sm_100 -m 64 "



//--------------------- .note.nv.cuinfo           --------------------------
	.section	.note.nv.cuinfo,"",@"SHT_NOTE"
	.sectionflags	@"SHF_NOTE_NV_CUINFO"
        /*0018*/ 	.short	0x0002
        /*001a*/ 	.short	0x0064
        /*001c*/ 	.short	0x0082
	.zero		2


//--------------------- .nv.info                  --------------------------
	.section	.nv.info,"",@"SHT_CUDA_INFO"
	.align	4


	//----- nvinfo : EIATTR_REGCOUNT
	.align		4
        /*0000*/ 	.byte	0x04, 0x2f
        /*0002*/ 	.short	(.L_2 - .L_1)
	.align		4
.L_1:
        /*0004*/ 	.word	index@(default_function_kernel)
        /*0008*/ 	.word	0x00000012


	//----- nvinfo : EIATTR_FRAME_SIZE
	.align		4
.L_2:
        /*000c*/ 	.byte	0x04, 0x11
        /*000e*/ 	.short	(.L_4 - .L_3)
	.align		4
.L_3:
        /*0010*/ 	.word	index@(default_function_kernel)
        /*0014*/ 	.word	0x00000000


	//----- nvinfo : EIATTR_MIN_STACK_SIZE
	.align		4
.L_4:
        /*0018*/ 	.byte	0x04, 0x12
        /*001a*/ 	.short	(.L_6 - .L_5)
	.align		4
.L_5:
        /*001c*/ 	.word	index@(default_function_kernel)
        /*0020*/ 	.word	0x00000000
.L_6:


//--------------------- .nv.compat                --------------------------
	.section	.nv.compat,"",@"SHT_CUDA_COMPAT_INFO"
	.align	4
        /*0000*/ 	.byte	0x02, 0x09, 0x00, 0x00, 0x02, 0x02, 0x01, 0x00, 0x02, 0x05, 0x05, 0x00, 0x03, 0x07, 0x01, 0x01
        /*0010*/ 	.byte	0x02, 0x03, 0x00, 0x00, 0x02, 0x06, 0x01, 0x00, 0x04, 0x0b, 0x08, 0x00, 0x01, 0x00, 0x00, 0x00
        /*0020*/ 	.byte	0x00, 0x00, 0x00, 0x00


//--------------------- .nv.info.default_function_kernel --------------------------
	.section	.nv.info.default_function_kernel,"",@"SHT_CUDA_INFO"
	.sectionflags	@""
	.align	4


	//----- nvinfo : EIATTR_CUDA_API_VERSION
	.align		4
        /*0000*/ 	.byte	0x04, 0x37
        /*0002*/ 	.short	(.L_8 - .L_7)
.L_7:
        /*0004*/ 	.word	0x00000082


	//----- nvinfo : EIATTR_KPARAM_INFO
	.align		4
.L_8:
        /*0008*/ 	.byte	0x04, 0x17
        /*000a*/ 	.short	(.L_10 - .L_9)
.L_9:
        /*000c*/ 	.word	0x00000000
        /*0010*/ 	.short	0x0001
        /*0012*/ 	.short	0x0008
        /*0014*/ 	.byte	0x00, 0xf5, 0x21, 0x00


	//----- nvinfo : EIATTR_KPARAM_INFO
	.align		4
.L_10:
        /*0018*/ 	.byte	0x04, 0x17
        /*001a*/ 	.short	(.L_12 - .L_11)
.L_11:
        /*001c*/ 	.word	0x00000000
        /*0020*/ 	.short	0x0000
        /*0022*/ 	.short	0x0000
        /*0024*/ 	.byte	0x00, 0xf5, 0x21, 0x00


	//----- nvinfo : EIATTR_SPARSE_MMA_MASK
	.align		4
.L_12:
        /*0028*/ 	.byte	0x03, 0x50
        /*002a*/ 	.short	0x0000


	//----- nvinfo : EIATTR_MAXREG_COUNT
	.align		4
        /*002c*/ 	.byte	0x03, 0x1b
        /*002e*/ 	.short	0x00ff


	//----- nvinfo : EIATTR_MERCURY_ISA_VERSION
	.align		4
        /*0030*/ 	.byte	0x03, 0x5f
        /*0032*/ 	.short	0x0101


	//----- nvinfo : EIATTR_VRC_CTA_INIT_COUNT
	.align		4
        /*0034*/ 	.byte	0x02, 0x4a
	.zero		1
	.zero		1


	//----- nvinfo : EIATTR_EXIT_INSTR_OFFSETS
	.align		4
        /*0038*/ 	.byte	0x04, 0x1c
        /*003a*/ 	.short	(.L_14 - .L_13)


	//   ....[0]....
.L_13:
        /*003c*/ 	.word	0x00000820


	//----- nvinfo : EIATTR_MAX_THREADS
	.align		4
.L_14:
        /*0040*/ 	.byte	0x04, 0x05
        /*0042*/ 	.short	(.L_16 - .L_15)
.L_15:
        /*0044*/ 	.word	0x00000038
        /*0048*/ 	.word	0x00000001
        /*004c*/ 	.word	0x00000001


	//----- nvinfo : EIATTR_CRS_STACK_SIZE
	.align		4
.L_16:
        /*0050*/ 	.byte	0x04, 0x1e
        /*0052*/ 	.short	(.L_18 - .L_17)
.L_17:
        /*0054*/ 	.word	0x00000000


	//----- nvinfo : EIATTR_CBANK_PARAM_SIZE
	.align		4
.L_18:
        /*0058*/ 	.byte	0x03, 0x19
        /*005a*/ 	.short	0x0010


	//----- nvinfo : EIATTR_PARAM_CBANK
	.align		4
        /*005c*/ 	.byte	0x04, 0x0a
        /*005e*/ 	.short	(.L_20 - .L_19)
	.align		4
.L_19:
        /*0060*/ 	.word	index@(.nv.constant0.default_function_kernel)
        /*0064*/ 	.short	0x0380
        /*0066*/ 	.short	0x0010


	//----- nvinfo : EIATTR_SW_WAR
	.align		4
.L_20:
        /*0068*/ 	.byte	0x04, 0x36
        /*006a*/ 	.short	(.L_22 - .L_21)
.L_21:
        /*006c*/ 	.word	0x00000008
.L_22:


//--------------------- .nv.callgraph             --------------------------
	.section	.nv.callgraph,"",@"SHT_CUDA_CALLGRAPH"
	.align	4
	.sectionentsize	8
	.align		4
        /*0000*/ 	.word	0x00000000
	.align		4
        /*0004*/ 	.word	0xffffffff
	.align		4
        /*0008*/ 	.word	0x00000000
	.align		4
        /*000c*/ 	.word	0xfffffffe
	.align		4
        /*0010*/ 	.word	0x00000000
	.align		4
        /*0014*/ 	.word	0xfffffffd
	.align		4
        /*0018*/ 	.word	0x00000000
	.align		4
        /*001c*/ 	.word	0xfffffffc


//--------------------- .nv.constant4             --------------------------
	.section	.nv.constant4,"a",@progbits
	.align	8
	.align		8
.nv.constant4:
        /*0000*/ 	.dword	__cudart_i2opi_f


//--------------------- .text.default_function_kernel --------------------------
	.section	.text.default_function_kernel,"ax",@progbits
	.align	128
        .global         default_function_kernel
        .type           default_function_kernel,@function
        .size           default_function_kernel,(.L_x_6 - default_function_kernel)
        .other          default_function_kernel,@"STO_CUDA_ENTRY STV_DEFAULT"
default_function_kernel:
.text.default_function_kernel:
[----:B------:R-:W-:Y:S01]  /*0000*/  LDC R1, c[0x0][0x37c] ;  /* 0x0000df00ff017b82 */ /* 0x000fe20000000800 */
[----:B------:R-:W0:Y:S07]  /*0010*/  S2R R0, SR_CTAID.X ;  /* 0x0000000000007919 */ /* 0x000e2e0000002500 */
[----:B------:R-:W1:Y:S01]  /*0020*/  LDC.64 R2, c[0x0][0x388] ;  /* 0x0000e200ff027b82 */ /* 0x000e620000000a00 */
[----:B------:R-:W2:Y:S01]  /*0030*/  LDCU.64 UR6, c[0x0][0x358] ;  /* 0x00006b00ff0677ac */ /* 0x000ea20008000a00 */
[----:B------:R-:W0:Y:S02]  /*0040*/  S2R R5, SR_TID.X ;  /* 0x0000000000057919 */ /* 0x000e240000002100 */
[----:B0-----:R-:W-:-:S04]  /*0050*/  IMAD R0, R0, 0x38, R5 ;  /* 0x0000003800007824 */ /* 0x001fc800078e0205 */
[----:B-1----:R-:W-:-:S06]  /*0060*/  IMAD.WIDE.U32 R2, R0, 0x4, R2 ;  /* 0x0000000400027825 */ /* 0x002fcc00078e0002 */
[----:B--2---:R-:W2:Y:S01]  /*0070*/  LDG.E.CONSTANT R2, desc[UR6][R2.64] ;  /* 0x0000000602027981 */ /* 0x004ea2000c1e9900 */
[----:B------:R-:W-:Y:S01]  /*0080*/  BSSY.RECONVERGENT B0, `(.L_x_0) ;  /* 0x0000069000007945 */ /* 0x000fe20003800200 */
[C---:B--2---:R-:W-:Y:S01]  /*0090*/  FMUL R4, R2.reuse, 0.63661974668502807617 ;  /* 0x3f22f98302047820 */ /* 0x044fe20000400000 */
[----:B------:R-:W-:-:S03]  /*00a0*/  FSETP.GE.AND P0, PT, |R2|, 105615, PT ;  /* 0x47ce47800200780b */ /* 0x000fc60003f06200 */
[----:B------:R-:W0:Y:S02]  /*00b0*/  F2I.NTZ R8, R4 ;  /* 0x0000000400087305 */ /* 0x000e240000203100 */
[----:B0-----:R-:W-:-:S05]  /*00c0*/  I2FP.F32.S32 R5, R8 ;  /* 0x0000000800057245 */ /* 0x001fca0000201400 */
[----:B------:R-:W-:-:S04]  /*00d0*/  FFMA R6, R5, -1.5707962512969970703, R2 ;  /* 0xbfc90fda05067823 */ /* 0x000fc80000000002 */
[----:B------:R-:W-:-:S04]  /*00e0*/  FFMA R6, R5, -7.5497894158615963534e-08, R6 ;  /* 0xb3a2216805067823 */ /* 0x000fc80000000006 */
[----:B------:R-:W-:Y:S01]  /*00f0*/  FFMA R6, R5, -5.3903029534742383927e-15, R6 ;  /* 0xa7c234c505067823 */ /* 0x000fe20000000006 */
[----:B------:R-:W-:Y:S06]  /*0100*/  @!P0 BRA `(.L_x_1) ;  /* 0x0000000400808947 */ /* 0x000fec0003800000 */
[----:B------:R-:W-:-:S13]  /*0110*/  FSETP.NEU.AND P0, PT, |R2|, +INF , PT ;  /* 0x7f8000000200780b */ /* 0x000fda0003f0d200 */
[----:B------:R-:W-:Y:S01]  /*0120*/  @!P0 FMUL R6, RZ, R2 ;  /* 0x00000002ff068220 */ /* 0x000fe20000400000 */
[----:B------:R-:W-:Y:S01]  /*0130*/  @!P0 IMAD.MOV.U32 R8, RZ, RZ, RZ ;  /* 0x000000ffff088224 */ /* 0x000fe200078e00ff */
[----:B------:R-:W-:Y:S06]  /*0140*/  @!P0 BRA `(.L_x_1) ;  /* 0x0000000400708947 */ /* 0x000fec0003800000 */
[----:B------:R-:W-:Y:S01]  /*0150*/  IMAD.SHL.U32 R3, R2, 0x100, RZ ;  /* 0x0000010002037824 */ /* 0x000fe200078e00ff */
[----:B------:R-:W0:Y:S01]  /*0160*/  LDCU.64 UR8, c[0x4][URZ] ;  /* 0x01000000ff0877ac */ /* 0x000e220008000a00 */
[----:B------:R-:W-:Y:S02]  /*0170*/  IMAD.MOV.U32 R11, RZ, RZ, RZ ;  /* 0x000000ffff0b7224 */ /* 0x000fe400078e00ff */
[----:B------:R-:W-:Y:S01]  /*0180*/  IMAD.MOV.U32 R8, RZ, RZ, RZ ;  /* 0x000000ffff087224 */ /* 0x000fe200078e00ff */
[----:B------:R-:W-:Y:S01]  /*0190*/  LOP3.LUT R3, R3, 0x80000000, RZ, 0xfc, !PT ;  /* 0x8000000003037812 */ /* 0x000fe200078efcff */
[----:B------:R-:W-:Y:S01]  /*01a0*/  UMOV UR5, URZ ;  /* 0x000000ff00057c82 */ /* 0x000fe20008000000 */
[----:B------:R-:W-:-:S05]  /*01b0*/  UMOV UR4, URZ ;  /* 0x000000ff00047c82 */ /* 0x000fca0008000000 */
.L_x_2:
[----:B0-----:R-:W-:Y:S01]  /*01c0*/  MOV R6, UR8 ;  /* 0x0000000800067c02 */ /* 0x001fe20008000f00 */
[----:B------:R-:W-:-:S05]  /*01d0*/  IMAD.U32 R7, RZ, RZ, UR9 ;  /* 0x00000009ff077e24 */ /* 0x000fca000f8e00ff */
[----:B------:R-:W2:Y:S01]  /*01e0*/  LDG.E.CONSTANT R4, desc[UR6][R6.64] ;  /* 0x0000000606047981 */ /* 0x000ea2000c1e9900 */
[----:B------:R-:W-:Y:S01]  /*01f0*/  UIADD3 UR4, UPT, UPT, UR4, 0x1, URZ ;  /* 0x0000000104047890 */ /* 0x000fe2000fffe0ff */
[C---:B------:R-:W-:Y:S01]  /*0200*/  ISETP.EQ.AND P0, PT, R8.reuse, RZ, PT ;  /* 0x000000ff0800720c */ /* 0x040fe20003f02270 */
[----:B------:R-:W-:Y:S01]  /*0210*/  UIADD3 UR8, UP1, UPT, UR8, 0x4, URZ ;  /* 0x0000000408087890 */ /* 0x000fe2000ff3e0ff */
[C---:B------:R-:W-:Y:S01]  /*0220*/  ISETP.EQ.AND P1, PT, R8.reuse, 0x4, PT ;  /* 0x000000040800780c */ /* 0x040fe20003f22270 */
[----:B------:R-:W-:Y:S01]  /*0230*/  UISETP.NE.AND UP0, UPT, UR4, 0x6, UPT ;  /* 0x000000060400788c */ /* 0x000fe2000bf05270 */
[C---:B------:R-:W-:Y:S01]  /*0240*/  ISETP.EQ.AND P2, PT, R8.reuse, 0x8, PT ;  /* 0x000000080800780c */ /* 0x040fe20003f42270 */
[----:B------:R-:W-:Y:S01]  /*0250*/  UIADD3.X UR9, UPT, UPT, URZ, UR9, URZ, UP1, !UPT ;  /* 0x00000009ff097290 */ /* 0x000fe20008ffe4ff */
[C---:B------:R-:W-:Y:S02]  /*0260*/  ISETP.EQ.AND P3, PT, R8.reuse, 0xc, PT ;  /* 0x0000000c0800780c */ /* 0x040fe40003f62270 */
[----:B------:R-:W-:-:S02]  /*0270*/  ISETP.EQ.AND P4, PT, R8, 0x10, PT ;  /* 0x000000100800780c */ /* 0x000fc40003f82270 */
[C---:B------:R-:W-:Y:S02]  /*0280*/  ISETP.EQ.AND P5, PT, R8.reuse, 0x14, PT ;  /* 0x000000140800780c */ /* 0x040fe40003fa2270 */
[----:B------:R-:W-:Y:S01]  /*0290*/  IADD3 R8, PT, PT, R8, 0x4, RZ ;  /* 0x0000000408087810 */ /* 0x000fe20007ffe0ff */
[----:B--2---:R-:W-:-:S03]  /*02a0*/  IMAD.WIDE.U32 R4, R4, R3, RZ ;  /* 0x0000000304047225 */ /* 0x004fc600078e00ff */
[----:B------:R-:W-:-:S04]  /*02b0*/  IADD3 R4, P6, PT, R4, R11, RZ ;  /* 0x0000000b04047210 */ /* 0x000fc80007fde0ff */
[----:B------:R-:W-:Y:S01]  /*02c0*/  IADD3.X R11, PT, PT, R5, UR5, RZ, P6, !PT ;  /* 0x00000005050b7c10 */ /* 0x000fe2000b7fe4ff */
[--C-:B------:R-:W-:Y:S01]  /*02d0*/  @P0 IMAD.MOV.U32 R9, RZ, RZ, R4.reuse ;  /* 0x000000ffff090224 */ /* 0x100fe200078e0004 */
[----:B------:R-:W-:Y:S01]  /*02e0*/  @P2 MOV R12, R4 ;  /* 0x00000004000c2202 */ /* 0x000fe20000000f00 */
[--C-:B------:R-:W-:Y:S02]  /*02f0*/  @P1 IMAD.MOV.U32 R10, RZ, RZ, R4.reuse ;  /* 0x000000ffff0a1224 */ /* 0x100fe400078e0004 */
[--C-:B------:R-:W-:Y:S02]  /*0300*/  @P3 IMAD.MOV.U32 R13, RZ, RZ, R4.reuse ;  /* 0x000000ffff0d3224 */ /* 0x100fe400078e0004 */
[--C-:B------:R-:W-:Y:S02]  /*0310*/  @P4 IMAD.MOV.U32 R14, RZ, RZ, R4.reuse ;  /* 0x000000ffff0e4224 */ /* 0x100fe400078e0004 */
[----:B------:R-:W-:Y:S01]  /*0320*/  @P5 IMAD.MOV.U32 R15, RZ, RZ, R4 ;  /* 0x000000ffff0f5224 */ /* 0x000fe200078e0004 */
[----:B------:R-:W-:Y:S06]  /*0330*/  BRA.U UP0, `(.L_x_2) ;  /* 0xfffffffd00a07547 */ /* 0x000fec000b83ffff */
[----:B------:R-:W-:Y:S01]  /*0340*/  SHF.R.U32.HI R3, RZ, 0x17, R2 ;  /* 0x00000017ff037819 */ /* 0x000fe20000011602 */
[----:B------:R-:W-:Y:S03]  /*0350*/  BSSY.RECONVERGENT B1, `(.L_x_3) ;  /* 0x0000029000017945 */ /* 0x000fe60003800200 */
[C---:B------:R-:W-:Y:S02]  /*0360*/  LOP3.LUT R4, R3.reuse, 0xe0, RZ, 0xc0, !PT ;  /* 0x000000e003047812 */ /* 0x040fe400078ec0ff */
[----:B------:R-:W-:-:S03]  /*0370*/  LOP3.LUT P6, RZ, R3, 0x1f, RZ, 0xc0, !PT ;  /* 0x0000001f03ff7812 */ /* 0x000fc600078cc0ff */
[----:B------:R-:W-:-:S05]  /*0380*/  VIADD R4, R4, 0xffffff80 ;  /* 0xffffff8004047836 */ /* 0x000fca0000000000 */
[----:B------:R-:W-:-:S05]  /*0390*/  SHF.R.U32.HI R4, RZ, 0x5, R4 ;  /* 0x00000005ff047819 */ /* 0x000fca0000011604 */
[----:B------:R-:W-:-:S05]  /*03a0*/  IMAD.U32 R6, R4, -0x4, RZ ;  /* 0xfffffffc04067824 */ /* 0x000fca00078e00ff */
[C---:B------:R-:W-:Y:S02]  /*03b0*/  ISETP.EQ.AND P3, PT, R6.reuse, -0x18, PT ;  /* 0xffffffe80600780c */ /* 0x040fe40003f62270 */
[C---:B------:R-:W-:Y:S02]  /*03c0*/  ISETP.EQ.AND P4, PT, R6.reuse, -0x14, PT ;  /* 0xffffffec0600780c */ /* 0x040fe40003f82270 */
[C---:B------:R-:W-:Y:S02]  /*03d0*/  ISETP.EQ.AND P2, PT, R6.reuse, -0x10, PT ;  /* 0xfffffff00600780c */ /* 0x040fe40003f42270 */
[C---:B------:R-:W-:Y:S02]  /*03e0*/  ISETP.EQ.AND P1, PT, R6.reuse, -0xc, PT ;  /* 0xfffffff40600780c */ /* 0x040fe40003f22270 */
[C---:B------:R-:W-:Y:S02]  /*03f0*/  ISETP.EQ.AND P0, PT, R6.reuse, -0x8, PT ;  /* 0xfffffff80600780c */ /* 0x040fe40003f02270 */
[----:B------:R-:W-:-:S03]  /*0400*/  ISETP.EQ.AND P5, PT, R6, RZ, PT ;  /* 0x000000ff0600720c */ /* 0x000fc60003fa2270 */
[----:B------:R-:W-:Y:S01]  /*0410*/  @P3 IMAD.MOV.U32 R4, RZ, RZ, R9 ;  /* 0x000000ffff043224 */ /* 0x000fe200078e0009 */
[C---:B------:R-:W-:Y:S01]  /*0420*/  ISETP.EQ.AND P3, PT, R6.reuse, -0x4, PT ;  /* 0xfffffffc0600780c */ /* 0x040fe20003f62270 */
[----:B------:R-:W-:Y:S01]  /*0430*/  @P4 IMAD.MOV.U32 R4, RZ, RZ, R10 ;  /* 0x000000ffff044224 */ /* 0x000fe200078e000a */
[----:B------:R-:W-:Y:S01]  /*0440*/  @P4 MOV R5, R9 ;  /* 0x0000000900054202 */ /* 0x000fe20000000f00 */
[----:B------:R-:W-:Y:S01]  /*0450*/  @P2 IMAD.MOV.U32 R4, RZ, RZ, R12 ;  /* 0x000000ffff042224 */ /* 0x000fe200078e000c */
[----:B------:R-:W-:Y:S01]  /*0460*/  ISETP.EQ.AND P4, PT, R6, 0x4, PT ;  /* 0x000000040600780c */ /* 0x000fe20003f82270 */
[--C-:B------:R-:W-:Y:S02]  /*0470*/  @P1 IMAD.MOV.U32 R4, RZ, RZ, R13.reuse ;  /* 0x000000ffff041224 */ /* 0x100fe400078e000d */
[----:B------:R-:W-:Y:S02]  /*0480*/  @P0 IMAD.MOV.U32 R4, RZ, RZ, R14 ;  /* 0x000000ffff040224 */ /* 0x000fe400078e000e */
[----:B------:R-:W-:Y:S01]  /*0490*/  @P2 IMAD.MOV.U32 R5, RZ, RZ, R10 ;  /* 0x000000ffff052224 */ /* 0x000fe200078e000a */
[----:B------:R-:W-:Y:S01]  /*04a0*/  @P1 MOV R5, R12 ;  /* 0x0000000c00051202 */ /* 0x000fe20000000f00 */
[----:B------:R-:W-:-:S02]  /*04b0*/  @P0 IMAD.MOV.U32 R5, RZ, RZ, R13 ;  /* 0x000000ffff050224 */ /* 0x000fc400078e000d */
[----:B------:R-:W-:Y:S01]  /*04c0*/  @P3 IMAD.MOV.U32 R4, RZ, RZ, R15 ;  /* 0x000000ffff043224 */ /* 0x000fe200078e000f */
[----:B------:R-:W-:Y:S01]  /*04d0*/  @P3 MOV R5, R14 ;  /* 0x0000000e00053202 */ /* 0x000fe20000000f00 */
[----:B------:R-:W-:Y:S02]  /*04e0*/  @P5 IMAD.MOV.U32 R4, RZ, RZ, R11 ;  /* 0x000000ffff045224 */ /* 0x000fe400078e000b */
[----:B------:R-:W-:Y:S01]  /*04f0*/  @P5 IMAD.MOV.U32 R5, RZ, RZ, R15 ;  /* 0x000000ffff055224 */ /* 0x000fe200078e000f */
[----:B------:R-:W-:Y:S01]  /*0500*/  @P4 MOV R5, R11 ;  /* 0x0000000b00054202 */ /* 0x000fe20000000f00 */
[----:B------:R-:W-:Y:S01]  /*0510*/  IMAD.MOV.U32 R8, RZ, RZ, R4 ;  /* 0x000000ffff087224 */ /* 0x000fe200078e0004 */
[----:B------:R-:W-:Y:S06]  /*0520*/  @!P6 BRA `(.L_x_4) ;  /* 0x00000000002ce947 */ /* 0x000fec0003800000 */
[----:B------:R-:W-:Y:S01]  /*0530*/  @P2 IMAD.MOV.U32 R4, RZ, RZ, R9 ;  /* 0x000000ffff042224 */ /* 0x000fe200078e0009 */
[----:B------:R-:W-:Y:S01]  /*0540*/  LOP3.LUT R3, R3, 0x1f, RZ, 0xc0, !PT ;  /* 0x0000001f03037812 */ /* 0x000fe200078ec0ff */
[----:B------:R-:W-:Y:S01]  /*0550*/  @P1 IMAD.MOV.U32 R4, RZ, RZ, R10 ;  /* 0x000000ffff041224 */ /* 0x000fe200078e000a */
[----:B------:R-:W-:Y:S01]  /*0560*/  @P0 MOV R4, R12 ;  /* 0x0000000c00040202 */ /* 0x000fe20000000f00 */
[----:B------:R-:W-:Y:S01]  /*0570*/  @P3 IMAD.MOV.U32 R4, RZ, RZ, R13 ;  /* 0x000000ffff043224 */ /* 0x000fe200078e000d */
[----:B------:R-:W-:Y:S01]  /*0580*/  ISETP.EQ.AND P0, PT, R6, 0x8, PT ;  /* 0x000000080600780c */ /* 0x000fe20003f02270 */
[----:B------:R-:W-:Y:S01]  /*0590*/  @P5 IMAD.MOV.U32 R4, RZ, RZ, R14 ;  /* 0x000000ffff045224 */ /* 0x000fe200078e000e */
[----:B------:R-:W-:Y:S01]  /*05a0*/  SHF.L.W.U32.HI R8, R5, R3, R8 ;  /* 0x0000000305087219 */ /* 0x000fe20000010e08 */
[----:B------:R-:W-:-:S10]  /*05b0*/  @P4 IMAD.MOV.U32 R4, RZ, RZ, R15 ;  /* 0x000000ffff044224 */ /* 0x000fd400078e000f */
[----:B------:R-:W-:-:S04]  /*05c0*/  @P0 MOV R4, R11 ;  /* 0x0000000b00040202 */ /* 0x000fc80000000f00 */
[----:B------:R-:W-:-:S07]  /*05d0*/  SHF.L.W.U32.HI R5, R4, R3, R5 ;  /* 0x0000000304057219 */ /* 0x000fce0000010e05 */
.L_x_4:
[----:B------:R-:W-:Y:S05]  /*05e0*/  BSYNC.RECONVERGENT B1 ;  /* 0x0000000000017941 */ /* 0x000fea0003800200 */
.L_x_3:
[C-C-:B------:R-:W-:Y:S01]  /*05f0*/  SHF.L.W.U32.HI R3, R5.reuse, 0x2, R8.reuse ;  /* 0x0000000205037819 */ /* 0x140fe20000010e08 */
[----:B------:R-:W-:Y:S01]  /*0600*/  IMAD.SHL.U32 R5, R5, 0x4, RZ ;  /* 0x0000000405057824 */ /* 0x000fe200078e00ff */
[----:B------:R-:W-:Y:S01]  /*0610*/  UMOV UR4, 0x54442d19 ;  /* 0x54442d1900047882 */ /* 0x000fe20000000000 */
[----:B------:R-:W-:Y:S01]  /*0620*/  UMOV UR5, 0x3bf921fb ;  /* 0x3bf921fb00057882 */ /* 0x000fe20000000000 */
[----:B------:R-:W-:Y:S02]  /*0630*/  SHF.R.S32.HI R4, RZ, 0x1f, R3 ;  /* 0x0000001fff047819 */ /* 0x000fe40000011403 */
[----:B------:R-:W-:Y:S02]  /*0640*/  SHF.R.U32.HI R8, RZ, 0x1e, R8 ;  /* 0x0000001eff087819 */ /* 0x000fe40000011608 */
[C---:B------:R-:W-:Y:S02]  /*0650*/  LOP3.LUT R6, R4.reuse, R5, RZ, 0x3c, !PT ;  /* 0x0000000504067212 */ /* 0x040fe400078e3cff */
[----:B------:R-:W-:-:S02]  /*0660*/  LOP3.LUT R7, R4, R3, RZ, 0x3c, !PT ;  /* 0x0000000304077212 */ /* 0x000fc400078e3cff */
[----:B------:R-:W-:Y:S02]  /*0670*/  ISETP.GE.AND P0, PT, R2, RZ, PT ;  /* 0x000000ff0200720c */ /* 0x000fe40003f06270 */
[----:B------:R-:W0:Y:S01]  /*0680*/  I2F.F64.S64 R4, R6 ;  /* 0x0000000600047312 */ /* 0x000e220000301c00 */
[C---:B------:R-:W-:Y:S02]  /*0690*/  LOP3.LUT R2, R3.reuse, R2, RZ, 0x3c, !PT ;  /* 0x0000000203027212 */ /* 0x040fe400078e3cff */
[----:B------:R-:W-:Y:S02]  /*06a0*/  LEA.HI R8, R3, R8, RZ, 0x1 ;  /* 0x0000000803087211 */ /* 0x000fe400078f08ff */
[----:B------:R-:W-:-:S03]  /*06b0*/  ISETP.GE.AND P1, PT, R2, RZ, PT ;  /* 0x000000ff0200720c */ /* 0x000fc60003f26270 */
[----:B------:R-:W-:-:S05]  /*06c0*/  IMAD.MOV R2, RZ, RZ, -R8 ;  /* 0x000000ffff027224 */ /* 0x000fca00078e0a08 */
[----:B------:R-:W-:Y:S01]  /*06d0*/  @!P0 MOV R8, R2 ;  /* 0x0000000200088202 */ /* 0x000fe20000000f00 */
[----:B0-----:R-:W-:-:S10]  /*06e0*/  DMUL R4, R4, UR4 ;  /* 0x0000000404047c28 */ /* 0x001fd40008000000 */
[----:B------:R-:W0:Y:S02]  /*06f0*/  F2F.F32.F64 R4, R4 ;  /* 0x0000000400047310 */ /* 0x000e240000301000 */
[----:B0-----:R-:W-:-:S07]  /*0700*/  FSEL R6, -R4, R4, !P1 ;  /* 0x0000000404067208 */ /* 0x001fce0004800100 */
.L_x_1:
[----:B------:R-:W-:Y:S05]  /*0710*/  BSYNC.RECONVERGENT B0 ;  /* 0x0000000000007941 */ /* 0x000fea0003800200 */
.L_x_0:
[----:B------:R-:W-:Y:S02]  /*0720*/  IMAD.MOV.U32 R3, RZ, RZ, 0x3c190000 ;  /* 0x3c190000ff037424 */ /* 0x000fe400078e00ff */
[C---:B------:R-:W-:Y:S01]  /*0730*/  FMUL R4, R6.reuse, R6 ;  /* 0x0000000606047220 */ /* 0x040fe20000400000 */
[----:B------:R-:W-:Y:S02]  /*0740*/  FSETP.NEU.AND P0, PT, |R6|, 0.00049096695147454738617, PT ;  /* 0x3a00b43c0600780b */ /* 0x000fe40003f0d200 */
[----:B------:R-:W-:Y:S01]  /*0750*/  LOP3.LUT R8, R8, 0x1, RZ, 0xc0, !PT ;  /* 0x0000000108087812 */ /* 0x000fe200078ec0ff */
[----:B------:R-:W-:-:S03]  /*0760*/  FFMA R3, R4, R3, 0.003265380859375 ;  /* 0x3b56000004037423 */ /* 0x000fc60000000003 */
[----:B------:R-:W-:Y:S01]  /*0770*/  ISETP.NE.U32.AND P1, PT, R8, 0x1, PT ;  /* 0x000000010800780c */ /* 0x000fe20003f25070 */
[----:B------:R-:W-:-:S04]  /*0780*/  FFMA R3, R4, R3, 0.0242919921875 ;  /* 0x3cc7000004037423 */ /* 0x000fc80000000003 */
[----:B------:R-:W-:-:S04]  /*0790*/  FFMA R3, R4, R3, 0.053466796875 ;  /* 0x3d5b000004037423 */ /* 0x000fc80000000003 */
[C---:B------:R-:W-:Y:S02]  /*07a0*/  FFMA R5, R4.reuse, R3, 0.13337790966033935547 ;  /* 0x3e08943804057423 */ /* 0x040fe40000000003 */
[----:B------:R-:W0:Y:S02]  /*07b0*/  LDC.64 R2, c[0x0][0x380] ;  /* 0x0000e000ff027b82 */ /* 0x000e240000000a00 */
[C---:B------:R-:W-:Y:S01]  /*07c0*/  FFMA R5, R4.reuse, R5, 0.33333230018615722656 ;  /* 0x3eaaaa8804057423 */ /* 0x040fe20000000005 */
[----:B------:R-:W-:-:S04]  /*07d0*/  FMUL R4, R4, R6 ;  /* 0x0000000604047220 */ /* 0x000fc80000400000 */
[----:B------:R-:W-:-:S06]  /*07e0*/  @P0 FFMA R6, R5, R4, R6 ;  /* 0x0000000405060223 */ /* 0x000fcc0000000006 */
[----:B------:R-:W1:Y:S01]  /*07f0*/  @!P1 MUFU.RCP R6, -R6 ;  /* 0x8000000600069308 */ /* 0x000e620000001000 */
[----:B0-----:R-:W-:-:S05]  /*0800*/  IMAD.WIDE.U32 R2, R0, 0x4, R2 ;  /* 0x0000000400027825 */ /* 0x001fca00078e0002 */
[----:B-1----:R-:W-:Y:S01]  /*0810*/  STG.E desc[UR6][R2.64], R6 ;  /* 0x0000000602007986 */ /* 0x002fe2000c101906 */
[----:B------:R-:W-:Y:S05]  /*0820*/  EXIT ;  /* 0x000000000000794d */ /* 0x000fea0003800000 */
.L_x_5:
[----:B------:R-:W-:-:S00]  /*0830*/  BRA `(.L_x_5) ;  /* 0xfffffffc00fc7947 */ /* 0x000fc0000383ffff */
[----:B------:R-:W-:-:S00]  /*0840*/  NOP ;  /* 0x0000000000007918 */ /* 0x000fc00000000000 */
        /* <DEDUP_REMOVED lines=11> */
.L_x_6:


//--------------------- .nv.global.init           --------------------------
	.section	.nv.global.init,"aw",@progbits
	.align	4
.nv.global.init:
	.type		__cudart_i2opi_f,@object
	.size		__cudart_i2opi_f,(.L_0 - __cudart_i2opi_f)
__cudart_i2opi_f:
        /*0000*/ 	.byte	0x41, 0x90, 0x43, 0x3c, 0x99, 0x95, 0x62, 0xdb, 0xc0, 0xdd, 0x34, 0xf5, 0xd1, 0x57, 0x27, 0xfc
        /*0010*/ 	.byte	0x29, 0x15, 0x44, 0x4e, 0x6e, 0x83, 0xf9, 0xa2
.L_0:


//--------------------- .nv.shared.reserved.0     --------------------------
	.section	.nv.shared.reserved.0,"aw",@nobits
	.weak		__nv_reservedSMEM_offset_0_alias
	.size		__nv_reservedSMEM_offset_0_alias, 0, 64
	.other		__nv_reservedSMEM_offset_0_alias,@"STO_CUDA_RESERVED_SHARED STV_DEFAULT"
__nv_reservedSMEM_offset_0_alias:
	.zero		0
	.zero		64


//--------------------- .nv.constant0.default_function_kernel --------------------------
	.section	.nv.constant0.default_function_kernel,"a",@progbits
	.sectionflags	@""
	.align	4
.nv.constant0.default_function_kernel:
	.zero		912


//--------------------- SYMBOLS --------------------------

	.type		.nv.reservedSmem.offset0,@object
	.size		.nv.reservedSmem.offset0,0x4
